	.headerflags	@"EF_CUDA_TEXMODE_UNIFIED EF_CUDA_64BIT_ADDRESS EF_CUDA_ACCELERATORS EF_CUDA_SM90 EF_CUDA_VIRTUAL_SM(EF_CUDA_SM90)"
	.elftype	@"ET_EXEC"


//--------------------- .nv.info                  --------------------------
	.section	.nv.info,"",@"SHT_CUDA_INFO"
	.align	4


	//----- nvinfo : EIATTR_REGCOUNT
	.align		4
        /*0000*/ 	.byte	0x04, 0x2f
        /*0002*/ 	.short	(.L_1 - .L_0)
	.align		4
.L_0:
        /*0004*/ 	.word	index@(triton_poi_fused_add_mul_0)
        /*0008*/ 	.word	0x00000014


	//----- nvinfo : EIATTR_MIN_STACK_SIZE
	.align		4
.L_1:
        /*000c*/ 	.byte	0x04, 0x12
        /*000e*/ 	.short	(.L_3 - .L_2)
	.align		4
.L_2:
        /*0010*/ 	.word	index@(triton_poi_fused_add_mul_0)
        /*0014*/ 	.word	0x00000000


	//----- nvinfo : EIATTR_FRAME_SIZE
	.align		4
.L_3:
        /*0018*/ 	.byte	0x04, 0x11
        /*001a*/ 	.short	(.L_5 - .L_4)
	.align		4
.L_4:
        /*001c*/ 	.word	index@(triton_poi_fused_add_mul_0)
        /*0020*/ 	.word	0x00000000


	//----- nvinfo : EIATTR_MIN_STACK_SIZE
	.align		4
.L_5:
        /*0024*/ 	.byte	0x04, 0x12
        /*0026*/ 	.short	(.L_7 - .L_6)
	.align		4
.L_6:
        /*0028*/ 	.word	index@(triton_poi_fused_add_mul_0)
        /*002c*/ 	.word	0x00000000
.L_7:


//--------------------- .nv.info.triton_poi_fused_add_mul_0 --------------------------
	.section	.nv.info.triton_poi_fused_add_mul_0,"",@"SHT_CUDA_INFO"
	.sectionflags	@""
	.align	4


	//----- nvinfo : EIATTR_CUDA_API_VERSION
	.align		4
        /*0000*/ 	.byte	0x04, 0x37
        /*0002*/ 	.short	(.L_9 - .L_8)
.L_8:
        /*0004*/ 	.word	0x0000007c


	//----- nvinfo : EIATTR_KPARAM_INFO
	.align		4
.L_9:
        /*0008*/ 	.byte	0x04, 0x17
        /*000a*/ 	.short	(.L_11 - .L_10)
.L_10:
        /*000c*/ 	.word	0x00000000
        /*0010*/ 	.short	0x0004
        /*0012*/ 	.short	0x0020
        /*0014*/ 	.byte	0x00, 0xf0, 0x11, 0x00


	//----- nvinfo : EIATTR_KPARAM_INFO
	.align		4
.L_11:
        /*0018*/ 	.byte	0x04, 0x17
        /*001a*/ 	.short	(.L_13 - .L_12)
.L_12:
        /*001c*/ 	.word	0x00000000
        /*0020*/ 	.short	0x0003
        /*0022*/ 	.short	0x0018
        /*0024*/ 	.byte	0x00, 0xf4, 0x21, 0x00


	//----- nvinfo : EIATTR_KPARAM_INFO
	.align		4
.L_13:
        /*0028*/ 	.byte	0x04, 0x17
        /*002a*/ 	.short	(.L_15 - .L_14)
.L_14:
        /*002c*/ 	.word	0x00000000
        /*0030*/ 	.short	0x0002
        /*0032*/ 	.short	0x0010
        /*0034*/ 	.byte	0x00, 0xf4, 0x21, 0x00


	//----- nvinfo : EIATTR_KPARAM_INFO
	.align		4
.L_15:
        /*0038*/ 	.byte	0x04, 0x17
        /*003a*/ 	.short	(.L_17 - .L_16)
.L_16:
        /*003c*/ 	.word	0x00000000
        /*0040*/ 	.short	0x0001
        /*0042*/ 	.short	0x0008
        /*0044*/ 	.byte	0x00, 0xf4, 0x21, 0x00


	//----- nvinfo : EIATTR_KPARAM_INFO
	.align		4
.L_17:
        /*0048*/ 	.byte	0x04, 0x17
        /*004a*/ 	.short	(.L_19 - .L_18)
.L_18:
        /*004c*/ 	.word	0x00000000
        /*0050*/ 	.short	0x0000
        /*0052*/ 	.short	0x0000
        /*0054*/ 	.byte	0x00, 0xf4, 0x21, 0x00


	//----- nvinfo : EIATTR_SPARSE_MMA_MASK
	.align		4
.L_19:
        /*0058*/ 	.byte	0x03, 0x50
        /*005a*/ 	.short	0x0000


	//----- nvinfo : EIATTR_MAXREG_COUNT
	.align		4
        /*005c*/ 	.byte	0x03, 0x1b
        /*005e*/ 	.short	0x00ff


	//----- nvinfo : EIATTR_EXIT_INSTR_OFFSETS
	.align		4
        /*0060*/ 	.byte	0x04, 0x1c
        /*0062*/ 	.short	(.L_21 - .L_20)


	//   ....[0]....
.L_20:
        /*0064*/ 	.word	0x00000210


	//   ....[1]....
        /*0068*/ 	.word	0x00000230


	//----- nvinfo : EIATTR_REQNTID
	.align		4
.L_21:
        /*006c*/ 	.byte	0x04, 0x10
        /*006e*/ 	.short	(.L_23 - .L_22)
.L_22:
        /*0070*/ 	.word	0x00000080
        /*0074*/ 	.word	0x00000001
        /*0078*/ 	.word	0x00000001


	//----- nvinfo : EIATTR_CBANK_PARAM_SIZE
	.align		4
.L_23:
        /*007c*/ 	.byte	0x03, 0x19
        /*007e*/ 	.short	0x0024


	//----- nvinfo : EIATTR_PARAM_CBANK
	.align		4
        /*0080*/ 	.byte	0x04, 0x0a
        /*0082*/ 	.short	(.L_25 - .L_24)
	.align		4
.L_24:
        /*0084*/ 	.word	index@(.nv.constant0.triton_poi_fused_add_mul_0)
        /*0088*/ 	.short	0x0210
        /*008a*/ 	.short	0x0024


	//----- nvinfo : EIATTR_SW_WAR
	.align		4
.L_25:
        /*008c*/ 	.byte	0x04, 0x36
        /*008e*/ 	.short	(.L_27 - .L_26)
.L_26:
        /*0090*/ 	.word	0x00000008
.L_27:


//--------------------- .nv.callgraph             --------------------------
	.section	.nv.callgraph,"",@"SHT_CUDA_CALLGRAPH"
	.align	4
	.sectionentsize	8
	.align		4
        /*0000*/ 	.word	0x00000000
	.align		4
        /*0004*/ 	.word	0xffffffff
	.align		4
        /*0008*/ 	.word	0x00000000
	.align		4
        /*000c*/ 	.word	0xfffffffe
	.align		4
        /*0010*/ 	.word	0x00000000
	.align		4
        /*0014*/ 	.word	0xfffffffd
	.align		4
        /*0018*/ 	.word	0x00000000
	.align		4
        /*001c*/ 	.word	0xfffffffc


//--------------------- .text.triton_poi_fused_add_mul_0 --------------------------
	.section	.text.triton_poi_fused_add_mul_0,"ax",@progbits
	.align	128
        .global         triton_poi_fused_add_mul_0
        .type           triton_poi_fused_add_mul_0,@function
        .size           triton_poi_fused_add_mul_0,(.L_x_1 - triton_poi_fused_add_mul_0)
        .other          triton_poi_fused_add_mul_0,@"STO_CUDA_ENTRY STV_DEFAULT"
triton_poi_fused_add_mul_0:
.text.triton_poi_fused_add_mul_0:
[----:B------:R-:W0:Y:S02]  /*0000*/  LDC R1, c[0x0][0x28] ;  /* 0x00000a00ff017b82 */ /* 0x000e240000000800 */
[----:B------:R-:W1:Y:S01]  /*0010*/  S2R R0, SR_TID.X ;  /* 0x0000000000007919 */ /* 0x000e620000002100 */
[----:B------:R-:W2:Y:S01]  /*0020*/  LDC.64 R4, c[0x0][0x218] ;  /* 0x00008600ff047b82 */ /* 0x000ea20000000a00 */
[----:B------:R-:W-:Y:S02]  /*0030*/  CS2R R14, SRZ ;  /* 0x00000000000e7805 */ /* 0x000fe4000001ff00 */
[----:B------:R-:W-:Y:S01]  /*0040*/  CS2R R16, SRZ ;  /* 0x0000000000107805 */ /* 0x000fe2000001ff00 */
[----:B------:R-:W3:Y:S01]  /*0050*/  S2R R11, SR_CTAID.X ;  /* 0x00000000000b7919 */ /* 0x000ee20000002500 */
[----:B------:R-:W-:-:S03]  /*0060*/  ULDC.64 UR4, c[0x0][0x208] ;  /* 0x0000820000047ab9 */ /* 0x000fc60000000a00 */
[----:B------:R-:W4:Y:S08]  /*0070*/  LDC.64 R2, c[0x0][0x220] ;  /* 0x00008800ff027b82 */ /* 0x000f300000000a00 */
[----:B------:R-:W5:Y:S01]  /*0080*/  LDC.64 R6, c[0x0][0x210] ;  /* 0x00008400ff067b82 */ /* 0x000f620000000a00 */
[----:B-1----:R-:W-:Y:S01]  /*0090*/  IMAD.SHL.U32 R0, R0, 0x2, RZ ;  /* 0x0000000200007824 */ /* 0x002fe200078e00ff */
[----:B---3--:R-:W-:-:S04]  /*00a0*/  SHF.R.S32.HI R8, RZ, 0x17, R11 ;  /* 0x00000017ff087819 */ /* 0x008fc8000001140b */
[----:B------:R-:W-:-:S05]  /*00b0*/  LOP3.LUT R0, R0, 0xfe, RZ, 0xc0, !PT ;  /* 0x000000fe00007812 */ /* 0x000fca00078ec0ff */
[----:B------:R-:W-:Y:S01]  /*00c0*/  IMAD R11, R11, 0x100, R0 ;  /* 0x000001000b0b7824 */ /* 0x000fe200078e0200 */
[----:B------:R-:W-:-:S04]  /*00d0*/  SGXT R0, R8, 0x1 ;  /* 0x000000010800781a */ /* 0x000fc80000000200 */
[CC--:B------:R-:W-:Y:S02]  /*00e0*/  LEA.HI R8, R0.reuse, R11.reuse, RZ, 0x6 ;  /* 0x0000000b00087211 */ /* 0x0c0fe400078f30ff */
[----:B------:R-:W-:Y:S02]  /*00f0*/  LEA.HI R0, R0, R11, RZ, 0x4 ;  /* 0x0000000b00007211 */ /* 0x000fe400078f20ff */
[----:B------:R-:W-:Y:S02]  /*0100*/  LOP3.LUT R8, R8, 0xffffffc0, RZ, 0xc0, !PT ;  /* 0xffffffc008087812 */ /* 0x000fe400078ec0ff */
[----:B------:R-:W-:Y:S02]  /*0110*/  ISETP.GE.AND P0, PT, R11, 0x400, PT ;  /* 0x000004000b00780c */ /* 0x000fe40003f06270 */
[----:B------:R-:W-:Y:S02]  /*0120*/  IADD3 R13, R11, -R8, RZ ;  /* 0x800000080b0d7210 */ /* 0x000fe40007ffe0ff */
[----:B------:R-:W-:Y:S01]  /*0130*/  SHF.R.S32.HI R9, RZ, 0x4, R0 ;  /* 0x00000004ff097819 */ /* 0x000fe20000011400 */
[----:B------:R-:W-:-:S02]  /*0140*/  HFMA2.MMA R0, -RZ, RZ, 0, 0 ;  /* 0x00000000ff007435 */ /* 0x000fc400000001ff */
[----:B--2---:R-:W-:-:S04]  /*0150*/  IMAD.WIDE R4, R13, 0x4, R4 ;  /* 0x000000040d047825 */ /* 0x004fc800078e0204 */
[----:B----4-:R-:W-:Y:S02]  /*0160*/  IMAD.WIDE R2, R13, 0x4, R2 ;  /* 0x000000040d027825 */ /* 0x010fe400078e0202 */
[----:B------:R-:W2:Y:S02]  /*0170*/  @!P0 LDG.E.EL.64 R14, desc[UR4][R4.64] ;  /* 0x00000004040e8981 */ /* 0x000ea4000c2e1b00 */
[----:B------:R-:W-:Y:S02]  /*0180*/  IMAD.MOV.U32 R13, RZ, RZ, RZ ;  /* 0x000000ffff0d7224 */ /* 0x000fe400078e00ff */
[----:B-----5:R-:W-:Y:S01]  /*0190*/  IMAD.WIDE R6, R9, 0x4, R6 ;  /* 0x0000000409067825 */ /* 0x020fe200078e0206 */
[----:B------:R-:W2:Y:S01]  /*01a0*/  @!P0 LDG.E.EL.64 R16, desc[UR4][R2.64] ;  /* 0x0000000402108981 */ /* 0x000ea2000c2e1b00 */
[----:B------:R-:W1:Y:S03]  /*01b0*/  LDC.64 R8, c[0x0][0x228] ;  /* 0x00008a00ff087b82 */ /* 0x000e660000000a00 */
[----:B------:R-:W2:Y:S04]  /*01c0*/  @!P0 LDG.E.EL R13, desc[UR4][R6.64] ;  /* 0x00000004060d8981 */ /* 0x000ea8000c2e1900 */
[----:B------:R-:W3:Y:S01]  /*01d0*/  @!P0 LDG.E.EL R0, desc[UR4][R6.64] ;  /* 0x0000000406008981 */ /* 0x000ee2000c2e1900 */
[----:B-1----:R-:W-:-:S04]  /*01e0*/  IMAD.WIDE R8, R11, 0x4, R8 ;  /* 0x000000040b087825 */ /* 0x002fc800078e0208 */
[----:B--2---:R-:W-:Y:S01]  /*01f0*/  FFMA R14, R14, R13, R16 ;  /* 0x0000000d0e0e7223 */ /* 0x004fe20000000010 */
[----:B---3--:R-:W-:Y:S01]  /*0200*/  FFMA R15, R15, R0, R17 ;  /* 0x000000000f0f7223 */ /* 0x008fe20000000011 */
[----:B------:R-:W-:Y:S06]  /*0210*/  @P0 EXIT ;  /* 0x000000000000094d */ /* 0x000fec0003800000 */
[----:B------:R-:W-:Y:S01]  /*0220*/  STG.E.64 desc[UR4][R8.64], R14 ;  /* 0x0000000e08007986 */ /* 0x000fe2000c101b04 */
[----:B------:R-:W-:Y:S05]  /*0230*/  EXIT ;  /* 0x000000000000794d */ /* 0x000fea0003800000 */
.L_x_0:
[----:B------:R-:W-:-:S00]  /*0240*/  BRA `(.L_x_0) ;  /* 0xfffffffc00fc7947 */ /* 0x000fc0000383ffff */
[----:B------:R-:W-:-:S00]  /*0250*/  NOP ;  /* 0x0000000000007918 */ /* 0x000fc00000000000 */
        /* <DEDUP_REMOVED lines=10> */
.L_x_1:


//--------------------- .nv.constant0.triton_poi_fused_add_mul_0 --------------------------
	.section	.nv.constant0.triton_poi_fused_add_mul_0,"a",@progbits
	.sectionflags	@""
	.align	4
.nv.constant0.triton_poi_fused_add_mul_0:
	.zero		564
